//
// Generated by NVIDIA NVVM Compiler
//
// Compiler Build ID: CL-36424714
// Cuda compilation tools, release 13.0, V13.0.88
// Based on NVVM 20.0.0
//

.version 9.0
.target sm_100
.address_size 64

	// .globl	_Z17evaluate_G_kernelPfPKfffiiii

.visible .entry _Z17evaluate_G_kernelPfPKfffiiii(
	.param .u64 .ptr .align 1 _Z17evaluate_G_kernelPfPKfffiiii_param_0,
	.param .u64 .ptr .align 1 _Z17evaluate_G_kernelPfPKfffiiii_param_1,
	.param .f32 _Z17evaluate_G_kernelPfPKfffiiii_param_2,
	.param .f32 _Z17evaluate_G_kernelPfPKfffiiii_param_3,
	.param .u32 _Z17evaluate_G_kernelPfPKfffiiii_param_4,
	.param .u32 _Z17evaluate_G_kernelPfPKfffiiii_param_5,
	.param .u32 _Z17evaluate_G_kernelPfPKfffiiii_param_6,
	.param .u32 _Z17evaluate_G_kernelPfPKfffiiii_param_7
)
{
	.reg .pred 	%p<19>;
	.reg .b32 	%r<37>;
	.reg .b32 	%f<137>;
	.reg .b64 	%rd<9>;

	ld.param.u64 	%rd1, [_Z17evaluate_G_kernelPfPKfffiiii_param_0];
	ld.param.u64 	%rd2, [_Z17evaluate_G_kernelPfPKfffiiii_param_1];
	ld.param.f32 	%f17, [_Z17evaluate_G_kernelPfPKfffiiii_param_2];
	ld.param.f32 	%f18, [_Z17evaluate_G_kernelPfPKfffiiii_param_3];
	ld.param.u32 	%r2, [_Z17evaluate_G_kernelPfPKfffiiii_param_4];
	ld.param.u32 	%r3, [_Z17evaluate_G_kernelPfPKfffiiii_param_5];
	ld.param.u32 	%r4, [_Z17evaluate_G_kernelPfPKfffiiii_param_6];
	cvta.to.global.u64 	%rd3, %rd2;
	mov.u32 	%r5, %ctaid.x;
	mov.u32 	%r6, %ntid.x;
	mov.u32 	%r7, %tid.x;
	mad.lo.s32 	%r1, %r5, %r6, %r7;
	mul.lo.s32 	%r8, %r3, %r2;
	mul.lo.s32 	%r9, %r8, %r4;
	div.s32 	%r10, %r1, %r9;
	cvt.rn.f32.s32 	%f19, %r10;
	mul.f32 	%f1, %f18, %f19;
	mul.lo.s32 	%r11, %r10, %r9;
	sub.s32 	%r12, %r1, %r11;
	mul.lo.s32 	%r13, %r4, %r3;
	div.s32 	%r14, %r12, %r13;
	cvt.rn.f32.s32 	%f20, %r14;
	mul.wide.s32 	%rd4, %r12, 4;
	add.s64 	%rd5, %rd3, %rd4;
	ld.global.f32 	%f2, [%rd5];
	fma.rn.f32 	%f3, %f17, %f20, 0fBF000000;
	abs.f32 	%f4, %f3;
	setp.eq.f32 	%p1, %f3, 0f3F800000;
	mov.f32 	%f135, 0f3F800000;
	@%p1 bra 	$L__BB0_5;
	setp.num.f32 	%p2, %f4, %f4;
	@%p2 bra 	$L__BB0_3;
	mov.f32 	%f76, 0f40000000;
	add.rn.f32 	%f135, %f3, %f76;
	bra.uni 	$L__BB0_5;
$L__BB0_3:
	setp.lt.f32 	%p3, %f4, 0f00800000;
	mul.f32 	%f21, %f4, 0f4B800000;
	selp.f32 	%f22, %f21, %f4, %p3;
	mov.b32 	%r15, %f22;
	add.s32 	%r16, %r15, -1060439283;
	and.b32  	%r17, %r16, -8388608;
	sub.s32 	%r18, %r15, %r17;
	mov.b32 	%f23, %r18;
	cvt.rn.f32.s32 	%f24, %r17;
	selp.f32 	%f25, 0fC1C00000, 0f00000000, %p3;
	fma.rn.f32 	%f26, %f24, 0f34000000, %f25;
	add.f32 	%f27, %f23, 0fBF800000;
	add.f32 	%f28, %f23, 0f3F800000;
	rcp.approx.ftz.f32 	%f29, %f28;
	add.f32 	%f30, %f27, %f27;
	mul.f32 	%f31, %f30, %f29;
	mul.f32 	%f32, %f31, %f31;
	neg.f32 	%f33, %f31;
	sub.f32 	%f34, %f27, %f31;
	add.f32 	%f35, %f34, %f34;
	fma.rn.f32 	%f36, %f33, %f27, %f35;
	mul.rn.f32 	%f37, %f29, %f36;
	fma.rn.f32 	%f38, %f32, 0f3A2C32E4, 0f3B52E7DB;
	fma.rn.f32 	%f39, %f38, %f32, 0f3C93BB73;
	fma.rn.f32 	%f40, %f39, %f32, 0f3DF6384F;
	mul.rn.f32 	%f41, %f40, %f32;
	fma.rn.f32 	%f42, %f31, 0f3FB8AA3B, %f26;
	mul.f32 	%f43, %f41, 0f40400000;
	sub.f32 	%f44, %f26, %f42;
	fma.rn.f32 	%f45, %f31, 0f3FB8AA3B, %f44;
	fma.rn.f32 	%f46, %f37, 0f3FB8AA3B, %f45;
	fma.rn.f32 	%f47, %f31, 0f32A55E34, %f46;
	fma.rn.f32 	%f48, %f43, %f37, %f47;
	fma.rn.f32 	%f49, %f41, %f31, %f48;
	add.rn.f32 	%f50, %f42, %f49;
	mov.f32 	%f51, 0f40000000;
	mul.rn.f32 	%f52, %f50, %f51;
	cvt.rni.f32.f32 	%f53, %f52;
	sub.f32 	%f54, %f52, %f53;
	neg.f32 	%f55, %f52;
	fma.rn.f32 	%f56, %f50, 0f40000000, %f55;
	neg.f32 	%f57, %f42;
	add.rn.f32 	%f58, %f50, %f57;
	neg.f32 	%f59, %f58;
	add.rn.f32 	%f60, %f49, %f59;
	fma.rn.f32 	%f61, %f60, 0f40000000, %f56;
	add.f32 	%f62, %f54, %f61;
	setp.gt.f32 	%p4, %f53, 0f00000000;
	selp.b32 	%r19, 0, -2097152000, %p4;
	setp.neu.f32 	%p5, %f3, 0f00000000;
	setp.neu.f32 	%p6, %f4, 0f7F800000;
	setp.lt.f32 	%p7, %f52, 0f00000000;
	selp.f32 	%f63, 0f00000000, 0f7F800000, %p7;
	abs.f32 	%f64, %f52;
	setp.gt.f32 	%p8, %f64, 0f43180000;
	cvt.rzi.s32.f32 	%r20, %f53;
	shl.b32 	%r21, %r20, 23;
	sub.s32 	%r22, %r21, %r19;
	mov.b32 	%f65, %r22;
	add.s32 	%r23, %r19, 2130706432;
	mov.b32 	%f66, %r23;
	fma.rn.f32 	%f67, %f62, 0f391FCB8E, 0f3AAF85ED;
	fma.rn.f32 	%f68, %f67, %f62, 0f3C1D9856;
	fma.rn.f32 	%f69, %f68, %f62, 0f3D6357BB;
	fma.rn.f32 	%f70, %f69, %f62, 0f3E75FDEC;
	fma.rn.f32 	%f71, %f70, %f62, 0f3F317218;
	fma.rn.f32 	%f72, %f71, %f62, 0f3F800000;
	mul.f32 	%f73, %f72, %f66;
	mul.f32 	%f74, %f73, %f65;
	selp.f32 	%f135, %f63, %f74, %p8;
	and.pred  	%p9, %p5, %p6;
	@%p9 bra 	$L__BB0_5;
	add.f32 	%f75, %f3, %f3;
	mov.b32 	%r24, %f75;
	and.b32  	%r25, %r24, 2147483647;
	mov.b32 	%f135, %r25;
$L__BB0_5:
	sub.f32 	%f9, %f2, %f135;
	add.f32 	%f10, %f1, 0fC4610000;
	abs.f32 	%f11, %f10;
	setp.eq.f32 	%p10, %f10, 0f3F800000;
	mov.f32 	%f136, 0f3F800000;
	@%p10 bra 	$L__BB0_10;
	setp.num.f32 	%p11, %f11, %f11;
	@%p11 bra 	$L__BB0_8;
	mov.f32 	%f133, 0f40000000;
	add.rn.f32 	%f136, %f10, %f133;
	bra.uni 	$L__BB0_10;
$L__BB0_8:
	setp.lt.f32 	%p12, %f11, 0f00800000;
	mul.f32 	%f78, %f11, 0f4B800000;
	selp.f32 	%f79, %f78, %f11, %p12;
	mov.b32 	%r26, %f79;
	add.s32 	%r27, %r26, -1060439283;
	and.b32  	%r28, %r27, -8388608;
	sub.s32 	%r29, %r26, %r28;
	mov.b32 	%f80, %r29;
	cvt.rn.f32.s32 	%f81, %r28;
	selp.f32 	%f82, 0fC1C00000, 0f00000000, %p12;
	fma.rn.f32 	%f83, %f81, 0f34000000, %f82;
	add.f32 	%f84, %f80, 0fBF800000;
	add.f32 	%f85, %f80, 0f3F800000;
	rcp.approx.ftz.f32 	%f86, %f85;
	add.f32 	%f87, %f84, %f84;
	mul.f32 	%f88, %f87, %f86;
	mul.f32 	%f89, %f88, %f88;
	neg.f32 	%f90, %f88;
	sub.f32 	%f91, %f84, %f88;
	add.f32 	%f92, %f91, %f91;
	fma.rn.f32 	%f93, %f90, %f84, %f92;
	mul.rn.f32 	%f94, %f86, %f93;
	fma.rn.f32 	%f95, %f89, 0f3A2C32E4, 0f3B52E7DB;
	fma.rn.f32 	%f96, %f95, %f89, 0f3C93BB73;
	fma.rn.f32 	%f97, %f96, %f89, 0f3DF6384F;
	mul.rn.f32 	%f98, %f97, %f89;
	fma.rn.f32 	%f99, %f88, 0f3FB8AA3B, %f83;
	mul.f32 	%f100, %f98, 0f40400000;
	sub.f32 	%f101, %f83, %f99;
	fma.rn.f32 	%f102, %f88, 0f3FB8AA3B, %f101;
	fma.rn.f32 	%f103, %f94, 0f3FB8AA3B, %f102;
	fma.rn.f32 	%f104, %f88, 0f32A55E34, %f103;
	fma.rn.f32 	%f105, %f100, %f94, %f104;
	fma.rn.f32 	%f106, %f98, %f88, %f105;
	add.rn.f32 	%f107, %f99, %f106;
	mov.f32 	%f108, 0f40000000;
	mul.rn.f32 	%f109, %f107, %f108;
	cvt.rni.f32.f32 	%f110, %f109;
	sub.f32 	%f111, %f109, %f110;
	neg.f32 	%f112, %f109;
	fma.rn.f32 	%f113, %f107, 0f40000000, %f112;
	neg.f32 	%f114, %f99;
	add.rn.f32 	%f115, %f107, %f114;
	neg.f32 	%f116, %f115;
	add.rn.f32 	%f117, %f106, %f116;
	fma.rn.f32 	%f118, %f117, 0f40000000, %f113;
	add.f32 	%f119, %f111, %f118;
	setp.gt.f32 	%p13, %f110, 0f00000000;
	selp.b32 	%r30, 0, -2097152000, %p13;
	setp.neu.f32 	%p14, %f10, 0f00000000;
	setp.neu.f32 	%p15, %f11, 0f7F800000;
	setp.lt.f32 	%p16, %f109, 0f00000000;
	selp.f32 	%f120, 0f00000000, 0f7F800000, %p16;
	abs.f32 	%f121, %f109;
	setp.gt.f32 	%p17, %f121, 0f43180000;
	cvt.rzi.s32.f32 	%r31, %f110;
	shl.b32 	%r32, %r31, 23;
	sub.s32 	%r33, %r32, %r30;
	mov.b32 	%f122, %r33;
	add.s32 	%r34, %r30, 2130706432;
	mov.b32 	%f123, %r34;
	fma.rn.f32 	%f124, %f119, 0f391FCB8E, 0f3AAF85ED;
	fma.rn.f32 	%f125, %f124, %f119, 0f3C1D9856;
	fma.rn.f32 	%f126, %f125, %f119, 0f3D6357BB;
	fma.rn.f32 	%f127, %f126, %f119, 0f3E75FDEC;
	fma.rn.f32 	%f128, %f127, %f119, 0f3F317218;
	fma.rn.f32 	%f129, %f128, %f119, 0f3F800000;
	mul.f32 	%f130, %f129, %f123;
	mul.f32 	%f131, %f130, %f122;
	selp.f32 	%f136, %f120, %f131, %p17;
	and.pred  	%p18, %p14, %p15;
	@%p18 bra 	$L__BB0_10;
	add.f32 	%f132, %f10, %f10;
	mov.b32 	%r35, %f132;
	and.b32  	%r36, %r35, 2147483647;
	mov.b32 	%f136, %r36;
$L__BB0_10:
	cvta.to.global.u64 	%rd6, %rd1;
	sub.f32 	%f134, %f9, %f136;
	mul.wide.s32 	%rd7, %r1, 4;
	add.s64 	%rd8, %rd6, %rd7;
	st.global.f32 	[%rd8], %f134;
	ret;

}


// ===== COMPILED SASS (sm_100) =====

	.target	sm_100

	.elftype	@"ET_EXEC"


//--------------------- .note.nv.tkinfo           --------------------------
	.section	.note.nv.tkinfo,"",@"SHT_NOTE"
	.sectionflags	@"SHF_NOTE_NV_TKINFO"
	.tkinfo
        /*0018*/ 	.word	0x00000002
        /*0030*/ 	.string	""
        /*0030*/ 	.string	"ptxas"
        /*0030*/ 	.string	"Cuda compilation tools, release 13.0, V13.0.88"
        /*0030*/ 	.string	"Build cuda_13.0.r13.0/compiler.36424714_0"
        /*0030*/ 	.string	"-arch sm_100 -m 64 "



//--------------------- .note.nv.cuinfo           --------------------------
	.section	.note.nv.cuinfo,"",@"SHT_NOTE"
	.sectionflags	@"SHF_NOTE_NV_CUINFO"
        /*0018*/ 	.short	0x0002
        /*001a*/ 	.short	0x0064
        /*001c*/ 	.short	0x0082
	.zero		2


//--------------------- .nv.info                  --------------------------
	.section	.nv.info,"",@"SHT_CUDA_INFO"
	.align	4


	//----- nvinfo : EIATTR_REGCOUNT
	.align		4
        /*0000*/ 	.byte	0x04, 0x2f
        /*0002*/ 	.short	(.L_1 - .L_0)
	.align		4
.L_0:
        /*0004*/ 	.word	index@(_Z17evaluate_G_kernelPfPKfffiiii)
        /*0008*/ 	.word	0x00000012


	//----- nvinfo : EIATTR_FRAME_SIZE
	.align		4
.L_1:
        /*000c*/ 	.byte	0x04, 0x11
        /*000e*/ 	.short	(.L_3 - .L_2)
	.align		4
.L_2:
        /*0010*/ 	.word	index@(_Z17evaluate_G_kernelPfPKfffiiii)
        /*0014*/ 	.word	0x00000000


	//----- nvinfo : EIATTR_MIN_STACK_SIZE
	.align		4
.L_3:
        /*0018*/ 	.byte	0x04, 0x12
        /*001a*/ 	.short	(.L_5 - .L_4)
	.align		4
.L_4:
        /*001c*/ 	.word	index@(_Z17evaluate_G_kernelPfPKfffiiii)
        /*0020*/ 	.word	0x00000000
.L_5:


//--------------------- .nv.compat                --------------------------
	.section	.nv.compat,"",@"SHT_CUDA_COMPAT_INFO"
	.align	4
        /*0000*/ 	.byte	0x02, 0x09, 0x00, 0x00, 0x02, 0x02, 0x01, 0x00, 0x02, 0x05, 0x05, 0x00, 0x03, 0x07, 0x01, 0x01
        /*0010*/ 	.byte	0x02, 0x03, 0x00, 0x00, 0x02, 0x06, 0x01, 0x00, 0x04, 0x0b, 0x08, 0x00, 0x01, 0x00, 0x00, 0x00
        /*0020*/ 	.byte	0x00, 0x00, 0x00, 0x00


//--------------------- .nv.info._Z17evaluate_G_kernelPfPKfffiiii --------------------------
	.section	.nv.info._Z17evaluate_G_kernelPfPKfffiiii,"",@"SHT_CUDA_INFO"
	.sectionflags	@""
	.align	4


	//----- nvinfo : EIATTR_CUDA_API_VERSION
	.align		4
        /*0000*/ 	.byte	0x04, 0x37
        /*0002*/ 	.short	(.L_7 - .L_6)
.L_6:
        /*0004*/ 	.word	0x00000082


	//----- nvinfo : EIATTR_KPARAM_INFO
	.align		4
.L_7:
        /*0008*/ 	.byte	0x04, 0x17
        /*000a*/ 	.short	(.L_9 - .L_8)
.L_8:
        /*000c*/ 	.word	0x00000000
        /*0010*/ 	.short	0x0007
        /*0012*/ 	.short	0x0024
        /*0014*/ 	.byte	0x00, 0xf0, 0x11, 0x00


	//----- nvinfo : EIATTR_KPARAM_INFO
	.align		4
.L_9:
        /*0018*/ 	.byte	0x04, 0x17
        /*001a*/ 	.short	(.L_11 - .L_10)
.L_10:
        /*001c*/ 	.word	0x00000000
        /*0020*/ 	.short	0x0006
        /*0022*/ 	.short	0x0020
        /*0024*/ 	.byte	0x00, 0xf0, 0x11, 0x00


	//----- nvinfo : EIATTR_KPARAM_INFO
	.align		4
.L_11:
        /*0028*/ 	.byte	0x04, 0x17
        /*002a*/ 	.short	(.L_13 - .L_12)
.L_12:
        /*002c*/ 	.word	0x00000000
        /*0030*/ 	.short	0x0005
        /*0032*/ 	.short	0x001c
        /*0034*/ 	.byte	0x00, 0xf0, 0x11, 0x00


	//----- nvinfo : EIATTR_KPARAM_INFO
	.align		4
.L_13:
        /*0038*/ 	.byte	0x04, 0x17
        /*003a*/ 	.short	(.L_15 - .L_14)
.L_14:
        /*003c*/ 	.word	0x00000000
        /*0040*/ 	.short	0x0004
        /*0042*/ 	.short	0x0018
        /*0044*/ 	.byte	0x00, 0xf0, 0x11, 0x00


	//----- nvinfo : EIATTR_KPARAM_INFO
	.align		4
.L_15:
        /*0048*/ 	.byte	0x04, 0x17
        /*004a*/ 	.short	(.L_17 - .L_16)
.L_16:
        /*004c*/ 	.word	0x00000000
        /*0050*/ 	.short	0x0003
        /*0052*/ 	.short	0x0014
        /*0054*/ 	.byte	0x00, 0xf0, 0x11, 0x00


	//----- nvinfo : EIATTR_KPARAM_INFO
	.align		4
.L_17:
        /*0058*/ 	.byte	0x04, 0x17
        /*005a*/ 	.short	(.L_19 - .L_18)
.L_18:
        /*005c*/ 	.word	0x00000000
        /*0060*/ 	.short	0x0002
        /*0062*/ 	.short	0x0010
        /*0064*/ 	.byte	0x00, 0xf0, 0x11, 0x00


	//----- nvinfo : EIATTR_KPARAM_INFO
	.align		4
.L_19:
        /*0068*/ 	.byte	0x04, 0x17
        /*006a*/ 	.short	(.L_21 - .L_20)
.L_20:
        /*006c*/ 	.word	0x00000000
        /*0070*/ 	.short	0x0001
        /*0072*/ 	.short	0x0008
        /*0074*/ 	.byte	0x00, 0xf5, 0x21, 0x00


	//----- nvinfo : EIATTR_KPARAM_INFO
	.align		4
.L_21:
        /*0078*/ 	.byte	0x04, 0x17
        /*007a*/ 	.short	(.L_23 - .L_22)
.L_22:
        /*007c*/ 	.word	0x00000000
        /*0080*/ 	.short	0x0000
        /*0082*/ 	.short	0x0000
        /*0084*/ 	.byte	0x00, 0xf5, 0x21, 0x00


	//----- nvinfo : EIATTR_SPARSE_MMA_MASK
	.align		4
.L_23:
        /*0088*/ 	.byte	0x03, 0x50
        /*008a*/ 	.short	0x0000


	//----- nvinfo : EIATTR_MAXREG_COUNT
	.align		4
        /*008c*/ 	.byte	0x03, 0x1b
        /*008e*/ 	.short	0x00ff


	//----- nvinfo : EIATTR_MERCURY_ISA_VERSION
	.align		4
        /*0090*/ 	.byte	0x03, 0x5f
        /*0092*/ 	.short	0x0101


	//----- nvinfo : EIATTR_VRC_CTA_INIT_COUNT
	.align		4
        /*0094*/ 	.byte	0x02, 0x4a
	.zero		1
	.zero		1


	//----- nvinfo : EIATTR_EXIT_INSTR_OFFSETS
	.align		4
        /*0098*/ 	.byte	0x04, 0x1c
        /*009a*/ 	.short	(.L_25 - .L_24)


	//   ....[0]....
.L_24:
        /*009c*/ 	.word	0x00000d80


	//----- nvinfo : EIATTR_CRS_STACK_SIZE
	.align		4
.L_25:
        /*00a0*/ 	.byte	0x04, 0x1e
        /*00a2*/ 	.short	(.L_27 - .L_26)
.L_26:
        /*00a4*/ 	.word	0x00000000


	//----- nvinfo : EIATTR_CBANK_PARAM_SIZE
	.align		4
.L_27:
        /*00a8*/ 	.byte	0x03, 0x19
        /*00aa*/ 	.short	0x0028


	//----- nvinfo : EIATTR_PARAM_CBANK
	.align		4
        /*00ac*/ 	.byte	0x04, 0x0a
        /*00ae*/ 	.short	(.L_29 - .L_28)
	.align		4
.L_28:
        /*00b0*/ 	.word	index@(.nv.constant0._Z17evaluate_G_kernelPfPKfffiiii)
        /*00b4*/ 	.short	0x0380
        /*00b6*/ 	.short	0x0028


	//----- nvinfo : EIATTR_SW_WAR
	.align		4
.L_29:
        /*00b8*/ 	.byte	0x04, 0x36
        /*00ba*/ 	.short	(.L_31 - .L_30)
.L_30:
        /*00bc*/ 	.word	0x00000008
.L_31:


//--------------------- .nv.callgraph             --------------------------
	.section	.nv.callgraph,"",@"SHT_CUDA_CALLGRAPH"
	.align	4
	.sectionentsize	8
	.align		4
        /*0000*/ 	.word	0x00000000
	.align		4
        /*0004*/ 	.word	0xffffffff
	.align		4
        /*0008*/ 	.word	0x00000000
	.align		4
        /*000c*/ 	.word	0xfffffffe
	.align		4
        /*0010*/ 	.word	0x00000000
	.align		4
        /*0014*/ 	.word	0xfffffffd
	.align		4
        /*0018*/ 	.word	0x00000000
	.align		4
        /*001c*/ 	.word	0xfffffffc


//--------------------- .text._Z17evaluate_G_kernelPfPKfffiiii --------------------------
	.section	.text._Z17evaluate_G_kernelPfPKfffiiii,"ax",@progbits
	.align	128
        .global         _Z17evaluate_G_kernelPfPKfffiiii
        .type           _Z17evaluate_G_kernelPfPKfffiiii,@function
        .size           _Z17evaluate_G_kernelPfPKfffiiii,(.L_x_5 - _Z17evaluate_G_kernelPfPKfffiiii)
        .other          _Z17evaluate_G_kernelPfPKfffiiii,@"STO_CUDA_ENTRY STV_DEFAULT"
_Z17evaluate_G_kernelPfPKfffiiii:
.text._Z17evaluate_G_kernelPfPKfffiiii:
[----:B------:R-:W-:Y:S08]  /*0000*/  LDC R1, c[0x0][0x37c] ;  /* 0x0000df00ff017b82 */ /* 0x000ff00000000800 */
[----:B------:R-:W0:Y:S01]  /*0010*/  LDC R2, c[0x0][0x3a0] ;  /* 0x0000e800ff027b82 */ /* 0x000e220000000800 */
[----:B------:R-:W1:Y:S01]  /*0020*/  LDCU.64 UR4, c[0x0][0x398] ;  /* 0x00007300ff0477ac */ /* 0x000e620008000a00 */
[----:B------:R-:W2:Y:S01]  /*0030*/  S2R R7, SR_TID.X ;  /* 0x0000000000077919 */ /* 0x000ea20000002100 */
[----:B------:R-:W3:Y:S05]  /*0040*/  LDCU.64 UR6, c[0x0][0x358] ;  /* 0x00006b00ff0677ac */ /* 0x000eea0008000a00 */
[----:B------:R-:W2:Y:S01]  /*0050*/  LDC R0, c[0x0][0x360] ;  /* 0x0000d800ff007b82 */ /* 0x000ea20000000800 */
[----:B-1----:R-:W-:-:S06]  /*0060*/  UIMAD UR4, UR5, UR4, URZ ;  /* 0x00000004050472a4 */ /* 0x002fcc000f8e02ff */
[----:B0-----:R-:W-:-:S05]  /*0070*/  IMAD R3, R2, UR4, RZ ;  /* 0x0000000402037c24 */ /* 0x001fca000f8e02ff */
[----:B------:R-:W-:Y:S01]  /*0080*/  IABS R9, R3 ;  /* 0x0000000300097213 */ /* 0x000fe20000000000 */
[----:B------:R-:W2:Y:S03]  /*0090*/  S2UR UR4, SR_CTAID.X ;  /* 0x00000000000479c3 */ /* 0x000ea60000002500 */
[----:B------:R-:W0:Y:S08]  /*00a0*/  I2F.RP R6, R9 ;  /* 0x0000000900067306 */ /* 0x000e300000209400 */
[----:B0-----:R-:W0:Y:S01]  /*00b0*/  MUFU.RCP R6, R6 ;  /* 0x0000000600067308 */ /* 0x001e220000001000 */
[----:B--2---:R-:W-:Y:S01]  /*00c0*/  IMAD R0, R0, UR4, R7 ;  /* 0x0000000400007c24 */ /* 0x004fe2000f8e0207 */
[----:B0-----:R-:W-:-:S04]  /*00d0*/  IADD3 R4, PT, PT, R6, 0xffffffe, RZ ;  /* 0x0ffffffe06047810 */ /* 0x001fc80007ffe0ff */
[----:B------:R-:W-:Y:S02]  /*00e0*/  IABS R6, R0 ;  /* 0x0000000000067213 */ /* 0x000fe40000000000 */
[----:B------:R0:W1:Y:S02]  /*00f0*/  F2I.FTZ.U32.TRUNC.NTZ R5, R4 ;  /* 0x0000000400057305 */ /* 0x000064000021f000 */
[----:B0-----:R-:W-:Y:S01]  /*0100*/  HFMA2 R4, -RZ, RZ, 0, 0 ;  /* 0x00000000ff047431 */ /* 0x001fe200000001ff */
[----:B-1----:R-:W-:-:S05]  /*0110*/  IADD3 R8, PT, PT, RZ, -R5, RZ ;  /* 0x80000005ff087210 */ /* 0x002fca0007ffe0ff */
[----:B------:R-:W-:Y:S01]  /*0120*/  IMAD R7, R8, R9, RZ ;  /* 0x0000000908077224 */ /* 0x000fe200078e02ff */
[----:B------:R-:W-:-:S03]  /*0130*/  IABS R8, R3 ;  /* 0x0000000300087213 */ /* 0x000fc60000000000 */
[----:B------:R-:W-:Y:S01]  /*0140*/  IMAD.HI.U32 R5, R5, R7, R4 ;  /* 0x0000000705057227 */ /* 0x000fe200078e0004 */
[----:B------:R-:W-:-:S05]  /*0150*/  IADD3 R4, PT, PT, RZ, -R8, RZ ;  /* 0x80000008ff047210 */ /* 0x000fca0007ffe0ff */
[----:B------:R-:W-:-:S04]  /*0160*/  IMAD.HI.U32 R5, R5, R6, RZ ;  /* 0x0000000605057227 */ /* 0x000fc800078e00ff */
[----:B------:R-:W-:Y:S02]  /*0170*/  IMAD R4, R5, R4, R6 ;  /* 0x0000000405047224 */ /* 0x000fe400078e0206 */
[----:B------:R-:W-:Y:S01]  /*0180*/  IMAD R8, R2, UR5, RZ ;  /* 0x0000000502087c24 */ /* 0x000fe2000f8e02ff */
[----:B------:R-:W0:Y:S02]  /*0190*/  LDC.64 R6, c[0x0][0x388] ;  /* 0x0000e200ff067b82 */ /* 0x000e240000000a00 */
[----:B------:R-:W-:Y:S02]  /*01a0*/  ISETP.GT.U32.AND P1, PT, R9, R4, PT ;  /* 0x000000040900720c */ /* 0x000fe40003f24070 */
[----:B------:R-:W-:-:S11]  /*01b0*/  IABS R11, R8 ;  /* 0x00000008000b7213 */ /* 0x000fd60000000000 */
[-C--:B------:R-:W-:Y:S02]  /*01c0*/  @!P1 IADD3 R4, PT, PT, R4, -R9.reuse, RZ ;  /* 0x8000000904049210 */ /* 0x080fe40007ffe0ff */
[----:B------:R-:W-:Y:S02]  /*01d0*/  @!P1 IADD3 R5, PT, PT, R5, 0x1, RZ ;  /* 0x0000000105059810 */ /* 0x000fe40007ffe0ff */
[----:B------:R-:W-:Y:S02]  /*01e0*/  ISETP.GE.U32.AND P0, PT, R4, R9, PT ;  /* 0x000000090400720c */ /* 0x000fe40003f06070 */
[----:B------:R-:W1:Y:S01]  /*01f0*/  I2F.RP R9, R11 ;  /* 0x0000000b00097306 */ /* 0x000e620000209400 */
[----:B------:R-:W-:Y:S02]  /*0200*/  LOP3.LUT R4, R0, R3, RZ, 0x3c, !PT ;  /* 0x0000000300047212 */ /* 0x000fe400078e3cff */
[----:B------:R-:W-:Y:S02]  /*0210*/  ISETP.NE.AND P1, PT, R3, RZ, PT ;  /* 0x000000ff0300720c */ /* 0x000fe40003f25270 */
[----:B------:R-:W-:-:S06]  /*0220*/  ISETP.GE.AND P2, PT, R4, RZ, PT ;  /* 0x000000ff0400720c */ /* 0x000fcc0003f46270 */
[----:B------:R-:W-:Y:S01]  /*0230*/  @P0 IADD3 R5, PT, PT, R5, 0x1, RZ ;  /* 0x0000000105050810 */ /* 0x000fe20007ffe0ff */
[----:B-1----:R-:W1:Y:S06]  /*0240*/  MUFU.RCP R9, R9 ;  /* 0x0000000900097308 */ /* 0x002e6c0000001000 */
[----:B------:R-:W-:Y:S02]  /*0250*/  @!P2 IADD3 R5, PT, PT, -R5, RZ, RZ ;  /* 0x000000ff0505a210 */ /* 0x000fe40007ffe1ff */
[----:B------:R-:W-:-:S04]  /*0260*/  @!P1 LOP3.LUT R5, RZ, R3, RZ, 0x33, !PT ;  /* 0x00000003ff059212 */ /* 0x000fc800078e33ff */
[----:B------:R-:W-:-:S05]  /*0270*/  IADD3 R4, PT, PT, -R5, RZ, RZ ;  /* 0x000000ff05047210 */ /* 0x000fca0007ffe1ff */
[----:B------:R-:W-:Y:S01]  /*0280*/  IMAD R15, R3, R4, R0 ;  /* 0x00000004030f7224 */ /* 0x000fe200078e0200 */
[----:B-1----:R-:W-:-:S03]  /*0290*/  IADD3 R2, PT, PT, R9, 0xffffffe, RZ ;  /* 0x0ffffffe09027810 */ /* 0x002fc60007ffe0ff */
[----:B0-----:R-:W-:Y:S01]  /*02a0*/  IMAD.WIDE R6, R15, 0x4, R6 ;  /* 0x000000040f067825 */ /* 0x001fe200078e0206 */
[----:B------:R-:W0:Y:S01]  /*02b0*/  LDC R9, c[0x0][0x394] ;  /* 0x0000e500ff097b82 */ /* 0x000e220000000800 */
[----:B------:R1:W2:Y:S03]  /*02c0*/  F2I.FTZ.U32.TRUNC.NTZ R3, R2 ;  /* 0x0000000200037305 */ /* 0x0002a6000021f000 */
[----:B---3--:R3:W5:Y:S01]  /*02d0*/  LDG.E R4, desc[UR6][R6.64] ;  /* 0x0000000606047981 */ /* 0x008762000c1e1900 */
[----:B------:R-:W-:Y:S01]  /*02e0*/  BSSY.RECONVERGENT B0, `(.L_x_0) ;  /* 0x0000060000007945 */ /* 0x000fe20003800200 */
[----:B-1----:R-:W-:Y:S02]  /*02f0*/  MOV R2, RZ ;  /* 0x000000ff00027202 */ /* 0x002fe40000000f00 */
[----:B---3--:R-:W-:Y:S02]  /*0300*/  IABS R7, R8 ;  /* 0x0000000800077213 */ /* 0x008fe40000000000 */
[----:B------:R-:W-:-:S02]  /*0310*/  IABS R6, R15 ;  /* 0x0000000f00067213 */ /* 0x000fc40000000000 */
[----:B--2---:R-:W-:Y:S02]  /*0320*/  IADD3 R10, PT, PT, RZ, -R3, RZ ;  /* 0x80000003ff0a7210 */ /* 0x004fe40007ffe0ff */
[----:B------:R-:W-:-:S03]  /*0330*/  IADD3 R7, PT, PT, RZ, -R7, RZ ;  /* 0x80000007ff077210 */ /* 0x000fc60007ffe0ff */
[----:B------:R-:W-:-:S04]  /*0340*/  IMAD R13, R10, R11, RZ ;  /* 0x0000000b0a0d7224 */ /* 0x000fc800078e02ff */
[----:B------:R-:W-:-:S06]  /*0350*/  IMAD.HI.U32 R3, R3, R13, R2 ;  /* 0x0000000d03037227 */ /* 0x000fcc00078e0002 */
[----:B------:R-:W-:-:S04]  /*0360*/  IMAD.HI.U32 R3, R3, R6, RZ ;  /* 0x0000000603037227 */ /* 0x000fc800078e00ff */
[----:B------:R-:W-:Y:S02]  /*0370*/  IMAD R2, R3, R7, R6 ;  /* 0x0000000703027224 */ /* 0x000fe400078e0206 */
[----:B------:R-:W1:Y:S03]  /*0380*/  LDC R7, c[0x0][0x390] ;  /* 0x0000e400ff077b82 */ /* 0x000e660000000800 */
[----:B------:R-:W-:-:S13]  /*0390*/  ISETP.GT.U32.AND P1, PT, R11, R2, PT ;  /* 0x000000020b00720c */ /* 0x000fda0003f24070 */
[-C--:B------:R-:W-:Y:S02]  /*03a0*/  @!P1 IADD3 R2, PT, PT, R2, -R11.reuse, RZ ;  /* 0x8000000b02029210 */ /* 0x080fe40007ffe0ff */
[----:B------:R-:W-:Y:S02]  /*03b0*/  @!P1 IADD3 R3, PT, PT, R3, 0x1, RZ ;  /* 0x0000000103039810 */ /* 0x000fe40007ffe0ff */
[----:B------:R-:W-:Y:S02]  /*03c0*/  ISETP.GE.U32.AND P0, PT, R2, R11, PT ;  /* 0x0000000b0200720c */ /* 0x000fe40003f06070 */
[----:B------:R-:W-:Y:S02]  /*03d0*/  LOP3.LUT R2, R15, R8, RZ, 0x3c, !PT ;  /* 0x000000080f027212 */ /* 0x000fe400078e3cff */
[----:B------:R-:W-:Y:S02]  /*03e0*/  ISETP.NE.AND P1, PT, R8, RZ, PT ;  /* 0x000000ff0800720c */ /* 0x000fe40003f25270 */
[----:B------:R-:W-:-:S07]  /*03f0*/  ISETP.GE.AND P2, PT, R2, RZ, PT ;  /* 0x000000ff0200720c */ /* 0x000fce0003f46270 */
[----:B------:R-:W-:-:S04]  /*0400*/  @P0 IADD3 R3, PT, PT, R3, 0x1, RZ ;  /* 0x0000000103030810 */ /* 0x000fc80007ffe0ff */
[----:B------:R-:W-:Y:S02]  /*0410*/  MOV R6, R3 ;  /* 0x0000000300067202 */ /* 0x000fe40000000f00 */
[----:B------:R-:W2:Y:S02]  /*0420*/  LDC.64 R2, c[0x0][0x380] ;  /* 0x0000e000ff027b82 */ /* 0x000ea40000000a00 */
[----:B------:R-:W-:Y:S02]  /*0430*/  @!P2 IADD3 R6, PT, PT, -R6, RZ, RZ ;  /* 0x000000ff0606a210 */ /* 0x000fe40007ffe1ff */
[----:B------:R-:W-:Y:S02]  /*0440*/  @!P1 LOP3.LUT R6, RZ, R8, RZ, 0x33, !PT ;  /* 0x00000008ff069212 */ /* 0x000fe400078e33ff */
[----:B------:R-:W-:Y:S02]  /*0450*/  I2FP.F32.S32 R8, R5 ;  /* 0x0000000500087245 */ /* 0x000fe40000201400 */
[----:B------:R-:W-:-:S03]  /*0460*/  I2FP.F32.S32 R6, R6 ;  /* 0x0000000600067245 */ /* 0x000fc60000201400 */
[----:B0-----:R-:W-:Y:S02]  /*0470*/  FFMA R5, R8, R9, -900 ;  /* 0xc461000008057423 */ /* 0x001fe40000000009 */
[----:B-1----:R-:W-:Y:S01]  /*0480*/  FFMA R6, R6, R7, -0.5 ;  /* 0xbf00000006067423 */ /* 0x002fe20000000007 */
[----:B------:R-:W-:Y:S02]  /*0490*/  HFMA2 R7, -RZ, RZ, 1.875, 0 ;  /* 0x3f800000ff077431 */ /* 0x000fe400000001ff */
[----:B------:R-:W-:Y:S02]  /*04a0*/  FSETP.NEU.AND P1, PT, R5, 1, PT ;  /* 0x3f8000000500780b */ /* 0x000fe40003f2d000 */
[----:B------:R-:W-:-:S13]  /*04b0*/  FSETP.NEU.AND P0, PT, R6, 1, PT ;  /* 0x3f8000000600780b */ /* 0x000fda0003f0d000 */
[----:B------:R-:W-:Y:S05]  /*04c0*/  @!P0 BRA `(.L_x_1) ;  /* 0x0000000400048947 */ /* 0x000fea0003800000 */
[----:B------:R-:W-:-:S13]  /*04d0*/  FSETP.NAN.AND P0, PT, |R6|, |R6|, PT ;  /* 0x400000060600720b */ /* 0x000fda0003f08200 */
[----:B------:R-:W-:Y:S01]  /*04e0*/  @P0 FADD R7, R6, 2 ;  /* 0x4000000006070421 */ /* 0x000fe20000000000 */
[----:B------:R-:W-:Y:S06]  /*04f0*/  @P0 BRA `(.L_x_1) ;  /* 0x0000000000f80947 */ /* 0x000fec0003800000 */
[C---:B------:R-:W-:Y:S01]  /*0500*/  FMUL R7, |R6|.reuse, 16777216 ;  /* 0x4b80000006077820 */ /* 0x040fe20000400200 */
[----:B------:R-:W-:Y:S02]  /*0510*/  FSETP.GEU.AND P0, PT, |R6|, 1.175494350822287508e-38, PT ;  /* 0x008000000600780b */ /* 0x000fe40003f0e200 */
[----:B------:R-:W-:Y:S02]  /*0520*/  MOV R15, 0x3a2c32e4 ;  /* 0x3a2c32e4000f7802 */ /* 0x000fe40000000f00 */
[----:B------:R-:W-:-:S04]  /*0530*/  FSEL R7, R7, |R6|, !P0 ;  /* 0x4000000607077208 */ /* 0x000fc80004000000 */
[----:B------:R-:W-:-:S04]  /*0540*/  IADD3 R8, PT, PT, R7, -0x3f3504f3, RZ ;  /* 0xc0cafb0d07087810 */ /* 0x000fc80007ffe0ff */
[----:B------:R-:W-:-:S04]  /*0550*/  LOP3.LUT R8, R8, 0xff800000, RZ, 0xc0, !PT ;  /* 0xff80000008087812 */ /* 0x000fc800078ec0ff */
[-C--:B------:R-:W-:Y:S02]  /*0560*/  IADD3 R7, PT, PT, R7, -R8.reuse, RZ ;  /* 0x8000000807077210 */ /* 0x080fe40007ffe0ff */
[----:B------:R-:W-:-:S03]  /*0570*/  I2FP.F32.S32 R8, R8 ;  /* 0x0000000800087245 */ /* 0x000fc60000201400 */
[C---:B------:R-:W-:Y:S01]  /*0580*/  FADD R10, R7.reuse, 1 ;  /* 0x3f800000070a7421 */ /* 0x040fe20000000000 */
[----:B------:R-:W-:Y:S01]  /*0590*/  FADD R9, R7, -1 ;  /* 0xbf80000007097421 */ /* 0x000fe20000000000 */
[----:B------:R-:W-:Y:S02]  /*05a0*/  FSEL R7, RZ, -24, P0 ;  /* 0xc1c00000ff077808 */ /* 0x000fe40000000000 */
[----:B------:R-:W-:Y:S01]  /*05b0*/  FSETP.NEU.AND P0, PT, |R6|, +INF , PT ;  /* 0x7f8000000600780b */ /* 0x000fe20003f0d200 */
[----:B------:R-:W-:Y:S01]  /*05c0*/  FADD R11, R9, R9 ;  /* 0x00000009090b7221 */ /* 0x000fe20000000000 */
[----:B------:R-:W0:Y:S01]  /*05d0*/  MUFU.RCP R10, R10 ;  /* 0x0000000a000a7308 */ /* 0x000e220000001000 */
[----:B------:R-:W-:Y:S01]  /*05e0*/  FFMA R8, R8, 1.1920928955078125e-07, R7 ;  /* 0x3400000008087823 */ /* 0x000fe20000000007 */
[----:B------:R-:W-:-:S13]  /*05f0*/  FSETP.NEU.AND P0, PT, R6, RZ, P0 ;  /* 0x000000ff0600720b */ /* 0x000fda000070d000 */
[----:B------:R-:W-:Y:S01]  /*0600*/  @!P0 FADD R6, R6, R6 ;  /* 0x0000000606068221 */ /* 0x000fe20000000000 */
[----:B0-----:R-:W-:-:S04]  /*0610*/  FMUL R11, R10, R11 ;  /* 0x0000000b0a0b7220 */ /* 0x001fc80000400000 */
[----:B------:R-:W-:Y:S01]  /*0620*/  FADD R13, R9, -R11 ;  /* 0x8000000b090d7221 */ /* 0x000fe20000000000 */
[C---:B------:R-:W-:Y:S01]  /*0630*/  FMUL R12, R11.reuse, R11 ;  /* 0x0000000b0b0c7220 */ /* 0x040fe20000400000 */
[----:B------:R-:W-:Y:S02]  /*0640*/  FFMA R7, R11, 1.4426950216293334961, R8 ;  /* 0x3fb8aa3b0b077823 */ /* 0x000fe40000000008 */
[----:B------:R-:W-:Y:S01]  /*0650*/  FADD R14, R13, R13 ;  /* 0x0000000d0d0e7221 */ /* 0x000fe20000000000 */
[----:B------:R-:W-:Y:S01]  /*0660*/  FFMA R13, R12, R15, 0.0032181653659790754318 ;  /* 0x3b52e7db0c0d7423 */ /* 0x000fe2000000000f */
[----:B------:R-:W-:Y:S02]  /*0670*/  FADD R8, R8, -R7 ;  /* 0x8000000708087221 */ /* 0x000fe40000000000 */
[----:B------:R-:W-:Y:S01]  /*0680*/  FFMA R9, R9, -R11, R14 ;  /* 0x8000000b09097223 */ /* 0x000fe2000000000e */
[----:B------:R-:W-:Y:S01]  /*0690*/  FFMA R13, R12, R13, 0.018033718690276145935 ;  /* 0x3c93bb730c0d7423 */ /* 0x000fe2000000000d */
[----:B------:R-:W-:-:S02]  /*06a0*/  FFMA R8, R11, 1.4426950216293334961, R8 ;  /* 0x3fb8aa3b0b087823 */ /* 0x000fc40000000008 */
[----:B------:R-:W-:Y:S01]  /*06b0*/  FMUL R9, R10, R9 ;  /* 0x000000090a097220 */ /* 0x000fe20000400000 */
[----:B------:R-:W-:-:S03]  /*06c0*/  FFMA R13, R12, R13, 0.12022458761930465698 ;  /* 0x3df6384f0c0d7423 */ /* 0x000fc6000000000d */
[----:B------:R-:W-:Y:S01]  /*06d0*/  FFMA R8, R9, 1.4426950216293334961, R8 ;  /* 0x3fb8aa3b09087823 */ /* 0x000fe20000000008 */
[----:B------:R-:W-:-:S03]  /*06e0*/  FMUL R12, R12, R13 ;  /* 0x0000000d0c0c7220 */ /* 0x000fc60000400000 */
[----:B------:R-:W-:Y:S01]  /*06f0*/  FFMA R10, R11, 1.9251366722983220825e-08, R8 ;  /* 0x32a55e340b0a7823 */ /* 0x000fe20000000008 */
[----:B------:R-:W-:-:S04]  /*0700*/  FMUL R8, R12, 3 ;  /* 0x404000000c087820 */ /* 0x000fc80000400000 */
[----:B------:R-:W-:-:S04]  /*0710*/  FFMA R9, R9, R8, R10 ;  /* 0x0000000809097223 */ /* 0x000fc8000000000a */
[----:B------:R-:W-:-:S04]  /*0720*/  FFMA R12, R11, R12, R9 ;  /* 0x0000000c0b0c7223 */ /* 0x000fc80000000009 */
[----:B------:R-:W-:-:S04]  /*0730*/  FADD R8, R7, R12 ;  /* 0x0000000c07087221 */ /* 0x000fc80000000000 */
[----:B------:R-:W-:Y:S01]  /*0740*/  FMUL R9, R8, 2 ;  /* 0x4000000008097820 */ /* 0x000fe20000400000 */
[----:B------:R-:W-:-:S03]  /*0750*/  FADD R7, -R7, R8 ;  /* 0x0000000807077221 */ /* 0x000fc60000000100 */
[----:B------:R-:W0:Y:S01]  /*0760*/  FRND R10, R9 ;  /* 0x00000009000a7307 */ /* 0x000e220000201000 */
[----:B------:R-:W-:Y:S01]  /*0770*/  FADD R7, R12, -R7 ;  /* 0x800000070c077221 */ /* 0x000fe20000000000 */
[----:B------:R-:W-:Y:S01]  /*0780*/  FFMA R8, R8, 2, -R9 ;  /* 0x4000000008087823 */ /* 0x000fe20000000809 */
[----:B------:R-:W-:Y:S01]  /*0790*/  HFMA2 R12, -RZ, RZ, 0.64013671875, -15.109375 ;  /* 0x391fcb8eff0c7431 */ /* 0x000fe200000001ff */
[----:B------:R-:W-:Y:S02]  /*07a0*/  FSETP.GT.AND P3, PT, |R9|, 152, PT ;  /* 0x431800000900780b */ /* 0x000fe40003f64200 */
[----:B------:R-:W-:Y:S02]  /*07b0*/  FFMA R8, R7, 2, R8 ;  /* 0x4000000007087823 */ /* 0x000fe40000000008 */
[----:B------:R-:W1:Y:S01]  /*07c0*/  F2I.NTZ R11, R9 ;  /* 0x00000009000b7305 */ /* 0x000e620000203100 */
[----:B0-----:R-:W-:Y:S01]  /*07d0*/  FADD R7, R9, -R10 ;  /* 0x8000000a09077221 */ /* 0x001fe20000000000 */
[----:B------:R-:W-:-:S03]  /*07e0*/  FSETP.GT.AND P2, PT, R10, RZ, PT ;  /* 0x000000ff0a00720b */ /* 0x000fc60003f44000 */
[----:B------:R-:W-:-:S04]  /*07f0*/  FADD R7, R7, R8 ;  /* 0x0000000807077221 */ /* 0x000fc80000000000 */
[----:B------:R-:W-:-:S04]  /*0800*/  FFMA R8, R7, R12, 0.0013391353422775864601 ;  /* 0x3aaf85ed07087423 */ /* 0x000fc8000000000c */
[----:B------:R-:W-:-:S04]  /*0810*/  FFMA R8, R7, R8, 0.0096188392490148544312 ;  /* 0x3c1d985607087423 */ /* 0x000fc80000000008 */
[----:B------:R-:W-:-:S04]  /*0820*/  FFMA R8, R7, R8, 0.055503588169813156128 ;  /* 0x3d6357bb07087423 */ /* 0x000fc80000000008 */
[----:B------:R-:W-:Y:S01]  /*0830*/  FFMA R10, R7, R8, 0.24022644758224487305 ;  /* 0x3e75fdec070a7423 */ /* 0x000fe20000000008 */
[----:B------:R-:W-:Y:S02]  /*0840*/  SEL R8, RZ, 0x83000000, P2 ;  /* 0x83000000ff087807 */ /* 0x000fe40001000000 */
[----:B------:R-:W-:Y:S01]  /*0850*/  FSETP.GEU.AND P2, PT, R9, RZ, PT ;  /* 0x000000ff0900720b */ /* 0x000fe20003f4e000 */
[----:B------:R-:W-:Y:S01]  /*0860*/  FFMA R12, R7, R10, 0.69314718246459960938 ;  /* 0x3f317218070c7423 */ /* 0x000fe2000000000a */
[----:B------:R-:W-:Y:S02]  /*0870*/  IADD3 R10, PT, PT, R8, 0x7f000000, RZ ;  /* 0x7f000000080a7810 */ /* 0x000fe40007ffe0ff */
[----:B-1----:R-:W-:Y:S01]  /*0880*/  LEA R11, R11, -R8, 0x17 ;  /* 0x800000080b0b7211 */ /* 0x002fe200078eb8ff */
[----:B------:R-:W-:Y:S01]  /*0890*/  FFMA R9, R7, R12, 1 ;  /* 0x3f80000007097423 */ /* 0x000fe2000000000c */
[----:B------:R-:W-:-:S03]  /*08a0*/  FSEL R7, RZ, +INF , !P2 ;  /* 0x7f800000ff077808 */ /* 0x000fc60005000000 */
[----:B------:R-:W-:-:S04]  /*08b0*/  FMUL R10, R10, R9 ;  /* 0x000000090a0a7220 */ /* 0x000fc80000400000 */
[----:B------:R-:W-:Y:S01]  /*08c0*/  @!P3 FMUL R7, R11, R10 ;  /* 0x0000000a0b07b220 */ /* 0x000fe20000400000 */
[----:B------:R-:W-:-:S07]  /*08d0*/  @!P0 LOP3.LUT R7, R6, 0x7fffffff, RZ, 0xc0, !PT ;  /* 0x7fffffff06078812 */ /* 0x000fce00078ec0ff */
.L_x_1:
[----:B------:R-:W-:Y:S05]  /*08e0*/  BSYNC.RECONVERGENT B0 ;  /* 0x0000000000007941 */ /* 0x000fea0003800200 */
.L_x_0:
[----:B------:R-:W-:Y:S01]  /*08f0*/  BSSY.RECONVERGENT B0, `(.L_x_2) ;  /* 0x0000046000007945 */ /* 0x000fe20003800200 */
[----:B-----5:R-:W-:Y:S01]  /*0900*/  FADD R4, R4, -R7 ;  /* 0x8000000704047221 */ /* 0x020fe20000000000 */
[----:B--2---:R-:W-:Y:S01]  /*0910*/  IMAD.WIDE R2, R0, 0x4, R2 ;  /* 0x0000000400027825 */ /* 0x004fe200078e0202 */
[----:B------:R-:W-:Y:S01]  /*0920*/  MOV R7, 0x3f800000 ;  /* 0x3f80000000077802 */ /* 0x000fe20000000f00 */
[----:B------:R-:W-:Y:S06]  /*0930*/  @!P1 BRA `(.L_x_3) ;  /* 0x0000000400049947 */ /* 0x000fec0003800000 */
[----:B------:R-:W-:-:S13]  /*0940*/  FSETP.NAN.AND P0, PT, |R5|, |R5|, PT ;  /* 0x400000050500720b */ /* 0x000fda0003f08200 */
[----:B------:R-:W-:Y:S01]  /*0950*/  @P0 FADD R7, R5, 2 ;  /* 0x4000000005070421 */ /* 0x000fe20000000000 */
[----:B------:R-:W-:Y:S06]  /*0960*/  @P0 BRA `(.L_x_3) ;  /* 0x0000000000f80947 */ /* 0x000fec0003800000 */
[C---:B------:R-:W-:Y:S01]  /*0970*/  FMUL R0, |R5|.reuse, 16777216 ;  /* 0x4b80000005007820 */ /* 0x040fe20000400200 */
[----:B------:R-:W-:Y:S01]  /*0980*/  FSETP.GEU.AND P0, PT, |R5|, 1.175494350822287508e-38, PT ;  /* 0x008000000500780b */ /* 0x000fe20003f0e200 */
[----:B------:R-:W-:-:S03]  /*0990*/  HFMA2 R12, -RZ, RZ, 0.771484375, 0.21533203125 ;  /* 0x3a2c32e4ff0c7431 */ /* 0x000fc600000001ff */
        /* <DEDUP_REMOVED lines=16> */
[CC--:B------:R-:W-:Y:S01]  /*0aa0*/  FMUL R7, R9.reuse, R9.reuse ;  /* 0x0000000909077220 */ /* 0x0c0fe20000400000 */
[----:B------:R-:W-:Y:S02]  /*0ab0*/  FFMA R13, R9, 1.4426950216293334961, R0 ;  /* 0x3fb8aa3b090d7823 */ /* 0x000fe40000000000 */
[----:B------:R-:W-:Y:S01]  /*0ac0*/  FADD R11, R10, R10 ;  /* 0x0000000a0a0b7221 */ /* 0x000fe20000000000 */
[C---:B------:R-:W-:Y:S01]  /*0ad0*/  FFMA R10, R7.reuse, R12, 0.0032181653659790754318 ;  /* 0x3b52e7db070a7423 */ /* 0x040fe2000000000c */
        /* <DEDUP_REMOVED lines=11> */
[----:B------:R-:W-:Y:S01]  /*0b90*/  FFMA R10, R9, R10, R11 ;  /* 0x0000000a090a7223 */ /* 0x000fe2000000000b */
[----:B------:R-:W-:-:S03]  /*0ba0*/  MOV R9, 0x391fcb8e ;  /* 0x391fcb8e00097802 */ /* 0x000fc60000000f00 */
[----:B------:R-:W-:-:S04]  /*0bb0*/  FADD R0, R13, R10 ;  /* 0x0000000a0d007221 */ /* 0x000fc80000000000 */
[----:B------:R-:W-:Y:S01]  /*0bc0*/  FMUL R7, R0, 2 ;  /* 0x4000000000077820 */ /* 0x000fe20000400000 */
[----:B------:R-:W-:-:S03]  /*0bd0*/  FADD R13, -R13, R0 ;  /* 0x000000000d0d7221 */ /* 0x000fc60000000100 */
[----:B------:R-:W0:Y:S01]  /*0be0*/  FRND R6, R7 ;  /* 0x0000000700067307 */ /* 0x000e220000201000 */
[----:B------:R-:W-:Y:S01]  /*0bf0*/  FADD R13, R10, -R13 ;  /* 0x8000000d0a0d7221 */ /* 0x000fe20000000000 */
[----:B------:R-:W-:Y:S01]  /*0c00*/  FFMA R0, R0, 2, -R7 ;  /* 0x4000000000007823 */ /* 0x000fe20000000807 */
[----:B------:R-:W-:-:S03]  /*0c10*/  FSETP.GT.AND P2, PT, |R7|, 152, PT ;  /* 0x431800000700780b */ /* 0x000fc60003f44200 */
[----:B------:R-:W-:Y:S01]  /*0c20*/  FFMA R13, R13, 2, R0 ;  /* 0x400000000d0d7823 */ /* 0x000fe20000000000 */
[----:B0-----:R-:W-:Y:S01]  /*0c30*/  FADD R0, R7, -R6 ;  /* 0x8000000607007221 */ /* 0x001fe20000000000 */
[----:B------:R-:W-:-:S03]  /*0c40*/  FSETP.GT.AND P1, PT, R6, RZ, PT ;  /* 0x000000ff0600720b */ /* 0x000fc60003f24000 */
[----:B------:R-:W-:Y:S01]  /*0c50*/  FADD R0, R0, R13 ;  /* 0x0000000d00007221 */ /* 0x000fe20000000000 */
[----:B------:R-:W-:Y:S02]  /*0c60*/  SEL R6, RZ, 0x83000000, P1 ;  /* 0x83000000ff067807 */ /* 0x000fe40000800000 */
[----:B------:R-:W-:Y:S01]  /*0c70*/  FSETP.GEU.AND P1, PT, R7, RZ, PT ;  /* 0x000000ff0700720b */ /* 0x000fe20003f2e000 */
[----:B------:R-:W-:Y:S01]  /*0c80*/  FFMA R9, R0, R9, 0.0013391353422775864601 ;  /* 0x3aaf85ed00097423 */ /* 0x000fe20000000009 */
[----:B------:R-:W-:-:S03]  /*0c90*/  IADD3 R8, PT, PT, R6, 0x7f000000, RZ ;  /* 0x7f00000006087810 */ /* 0x000fc60007ffe0ff */
[C---:B------:R-:W-:Y:S02]  /*0ca0*/  FFMA R11, R0.reuse, R9, 0.0096188392490148544312 ;  /* 0x3c1d9856000b7423 */ /* 0x040fe40000000009 */
[----:B------:R0:W1:Y:S02]  /*0cb0*/  F2I.NTZ R9, R7 ;  /* 0x0000000700097305 */ /* 0x0000640000203100 */
[----:B------:R-:W-:-:S04]  /*0cc0*/  FFMA R11, R0, R11, 0.055503588169813156128 ;  /* 0x3d6357bb000b7423 */ /* 0x000fc8000000000b */
[----:B------:R-:W-:Y:S01]  /*0cd0*/  FFMA R11, R0, R11, 0.24022644758224487305 ;  /* 0x3e75fdec000b7423 */ /* 0x000fe2000000000b */
[----:B0-----:R-:W-:-:S03]  /*0ce0*/  FSEL R7, RZ, +INF , !P1 ;  /* 0x7f800000ff077808 */ /* 0x001fc60004800000 */
[----:B------:R-:W-:-:S04]  /*0cf0*/  FFMA R11, R0, R11, 0.69314718246459960938 ;  /* 0x3f317218000b7423 */ /* 0x000fc8000000000b */
[----:B------:R-:W-:Y:S01]  /*0d00*/  FFMA R11, R0, R11, 1 ;  /* 0x3f800000000b7423 */ /* 0x000fe2000000000b */
[----:B-1----:R-:W-:-:S03]  /*0d10*/  LEA R9, R9, -R6, 0x17 ;  /* 0x8000000609097211 */ /* 0x002fc600078eb8ff */
[----:B------:R-:W-:-:S04]  /*0d20*/  FMUL R8, R8, R11 ;  /* 0x0000000b08087220 */ /* 0x000fc80000400000 */
[----:B------:R-:W-:Y:S01]  /*0d30*/  @!P2 FMUL R7, R9, R8 ;  /* 0x000000080907a220 */ /* 0x000fe20000400000 */
[----:B------:R-:W-:-:S07]  /*0d40*/  @!P0 LOP3.LUT R7, R5, 0x7fffffff, RZ, 0xc0, !PT ;  /* 0x7fffffff05078812 */ /* 0x000fce00078ec0ff */
.L_x_3:
[----:B------:R-:W-:Y:S05]  /*0d50*/  BSYNC.RECONVERGENT B0 ;  /* 0x0000000000007941 */ /* 0x000fea0003800200 */
.L_x_2:
[----:B------:R-:W-:-:S05]  /*0d60*/  FADD R7, R4, -R7 ;  /* 0x8000000704077221 */ /* 0x000fca0000000000 */
[----:B------:R-:W-:Y:S01]  /*0d70*/  STG.E desc[UR6][R2.64], R7 ;  /* 0x0000000702007986 */ /* 0x000fe2000c101906 */
[----:B------:R-:W-:Y:S05]  /*0d80*/  EXIT ;  /* 0x000000000000794d */ /* 0x000fea0003800000 */
.L_x_4:
[----:B------:R-:W-:-:S00]  /*0d90*/  BRA `(.L_x_4) ;  /* 0xfffffffc00fc7947 */ /* 0x000fc0000383ffff */
[----:B------:R-:W-:-:S00]  /*0da0*/  NOP ;  /* 0x0000000000007918 */ /* 0x000fc00000000000 */
        /* <DEDUP_REMOVED lines=13> */
.L_x_5:


//--------------------- .nv.shared.reserved.0     --------------------------
	.section	.nv.shared.reserved.0,"aw",@nobits
	.weak		__nv_reservedSMEM_offset_0_alias
	.size		__nv_reservedSMEM_offset_0_alias, 0, 64
	.other		__nv_reservedSMEM_offset_0_alias,@"STO_CUDA_RESERVED_SHARED STV_DEFAULT"
__nv_reservedSMEM_offset_0_alias:
	.zero		0
	.zero		64


//--------------------- .nv.constant0._Z17evaluate_G_kernelPfPKfffiiii --------------------------
	.section	.nv.constant0._Z17evaluate_G_kernelPfPKfffiiii,"a",@progbits
	.sectionflags	@""
	.align	4
.nv.constant0._Z17evaluate_G_kernelPfPKfffiiii:
	.zero		936


//--------------------- SYMBOLS --------------------------

	.type		.nv.reservedSmem.offset0,@object
	.size		.nv.reservedSmem.offset0,0x4
